//
// Generated by NVIDIA NVVM Compiler
//
// Compiler Build ID: CL-36424714
// Cuda compilation tools, release 13.0, V13.0.88
// Based on NVVM 20.0.0
//

.version 9.0
.target sm_100
.address_size 64

	// .globl	default_function_kernel_1
// _ZZ25default_function_kernel_1E11ph_3_shared has been demoted

.visible .entry default_function_kernel_1(
	.param .u64 .ptr .align 1 default_function_kernel_1_param_0,
	.param .u64 .ptr .align 1 default_function_kernel_1_param_1,
	.param .u64 .ptr .align 1 default_function_kernel_1_param_2
)
.maxntid 40
{
	.reg .pred 	%p<5>;
	.reg .b16 	%rs<11>;
	.reg .b32 	%r<26>;
	.reg .b32 	%f<18>;
	.reg .b64 	%rd<13>;
	// demoted variable
	.shared .align 4 .b8 _ZZ25default_function_kernel_1E11ph_3_shared[200];
	ld.param.u64 	%rd2, [default_function_kernel_1_param_0];
	ld.param.u64 	%rd3, [default_function_kernel_1_param_1];
	ld.param.u64 	%rd4, [default_function_kernel_1_param_2];
	cvta.to.global.u64 	%rd5, %rd4;
	mov.u32 	%r1, %tid.x;
	mov.u32 	%r2, %ctaid.x;
	shr.u32 	%r3, %r2, 1;
	mad.lo.s32 	%r5, %r3, 50, %r1;
	mul.wide.u32 	%rd6, %r5, 4;
	add.s64 	%rd1, %rd5, %rd6;
	ld.global.nc.f32 	%f1, [%rd1];
	shl.b32 	%r6, %r1, 2;
	mov.u32 	%r7, _ZZ25default_function_kernel_1E11ph_3_shared;
	add.s32 	%r4, %r7, %r6;
	st.shared.f32 	[%r4], %f1;
	setp.gt.u32 	%p1, %r1, 9;
	@%p1 bra 	$L__BB0_2;
	ld.global.nc.f32 	%f2, [%rd1+160];
	st.shared.f32 	[%r4+160], %f2;
$L__BB0_2:
	bar.sync 	0;
	setp.gt.u32 	%p2, %r1, 19;
	selp.b32 	%r8, 40, 0, %p2;
	and.b32  	%r9, %r2, 1;
	setp.eq.b32 	%p3, %r9, 1;
	selp.b32 	%r10, 20, 0, %p3;
	add.s32 	%r11, %r1, -20;
	setp.lt.u32 	%p4, %r1, 20;
	selp.b32 	%r12, %r1, %r11, %p4;
	cvt.u16.u32 	%rs1, %r12;
	mul.lo.s16 	%rs2, %rs1, 205;
	shr.u16 	%rs3, %rs2, 10;
	mul.lo.s16 	%rs4, %rs3, 5;
	sub.s16 	%rs5, %rs1, %rs4;
	cvt.u32.u16 	%r13, %rs5;
	and.b32  	%r14, %r13, 255;
	mad.lo.s32 	%r15, %r3, 80, %r8;
	add.s32 	%r16, %r15, %r10;
	add.s32 	%r17, %r16, %r12;
	sub.s32 	%r18, %r17, %r14;
	selp.b32 	%r19, 25, 0, %p2;
	cvt.u16.u32 	%rs6, %r1;
	mul.lo.s16 	%rs7, %rs6, 52;
	shr.u16 	%rs8, %rs7, 8;
	mul.lo.s16 	%rs9, %rs8, 5;
	sub.s16 	%rs10, %rs6, %rs9;
	cvt.u32.u16 	%r20, %rs10;
	and.b32  	%r21, %r20, 255;
	add.s32 	%r22, %r19, %r21;
	cvta.to.global.u64 	%rd7, %rd3;
	mul.wide.u32 	%rd8, %r18, 4;
	add.s64 	%rd9, %rd7, %rd8;
	ld.global.nc.f32 	%f3, [%rd9];
	shl.b32 	%r23, %r22, 2;
	add.s32 	%r25, %r7, %r23;
	ld.shared.f32 	%f4, [%r25];
	fma.rn.f32 	%f5, %f3, %f4, 0f00000000;
	ld.global.nc.f32 	%f6, [%rd9+4];
	ld.shared.f32 	%f7, [%r25+20];
	fma.rn.f32 	%f8, %f6, %f7, %f5;
	ld.global.nc.f32 	%f9, [%rd9+8];
	ld.shared.f32 	%f10, [%r25+40];
	fma.rn.f32 	%f11, %f9, %f10, %f8;
	ld.global.nc.f32 	%f12, [%rd9+12];
	ld.shared.f32 	%f13, [%r25+60];
	fma.rn.f32 	%f14, %f12, %f13, %f11;
	ld.global.nc.f32 	%f15, [%rd9+16];
	ld.shared.f32 	%f16, [%r25+80];
	fma.rn.f32 	%f17, %f15, %f16, %f14;
	cvta.to.global.u64 	%rd10, %rd2;
	mul.wide.u32 	%rd11, %r17, 4;
	add.s64 	%rd12, %rd10, %rd11;
	st.global.f32 	[%rd12], %f17;
	ret;

}
	// .globl	default_function_kernel
.visible .entry default_function_kernel(
	.param .u64 .ptr .align 1 default_function_kernel_param_0,
	.param .u64 .ptr .align 1 default_function_kernel_param_1
)
.maxntid 32
{
	.reg .b32 	%r<5>;
	.reg .b32 	%f<3>;
	.reg .b64 	%rd<8>;

	ld.param.u64 	%rd1, [default_function_kernel_param_0];
	ld.param.u64 	%rd2, [default_function_kernel_param_1];
	cvta.to.global.u64 	%rd3, %rd1;
	cvta.to.global.u64 	%rd4, %rd2;
	mov.u32 	%r1, %ctaid.x;
	shl.b32 	%r2, %r1, 5;
	mov.u32 	%r3, %tid.x;
	or.b32  	%r4, %r2, %r3;
	mul.wide.u32 	%rd5, %r4, 4;
	add.s64 	%rd6, %rd4, %rd5;
	ld.global.nc.f32 	%f1, [%rd6];
	cvt.rpi.f32.f32 	%f2, %f1;
	add.s64 	%rd7, %rd3, %rd5;
	st.global.f32 	[%rd7], %f2;
	ret;

}


// ===== COMPILED SASS (sm_100) =====

	.target	sm_100

	.elftype	@"ET_EXEC"


//--------------------- .note.nv.tkinfo           --------------------------
	.section	.note.nv.tkinfo,"",@"SHT_NOTE"
	.sectionflags	@"SHF_NOTE_NV_TKINFO"
	.tkinfo
        /*0018*/ 	.word	0x00000002
        /*0030*/ 	.string	""
        /*0030*/ 	.string	"ptxas"
        /*0030*/ 	.string	"Cuda compilation tools, release 13.0, V13.0.88"
        /*0030*/ 	.string	"Build cuda_13.0.r13.0/compiler.36424714_0"
        /*0030*/ 	.string	"-arch sm_100 -m 64 "



//--------------------- .note.nv.cuinfo           --------------------------
	.section	.note.nv.cuinfo,"",@"SHT_NOTE"
	.sectionflags	@"SHF_NOTE_NV_CUINFO"
        /*0018*/ 	.short	0x0002
        /*001a*/ 	.short	0x0064
        /*001c*/ 	.short	0x0082
	.zero		2


//--------------------- .nv.info                  --------------------------
	.section	.nv.info,"",@"SHT_CUDA_INFO"
	.align	4


	//----- nvinfo : EIATTR_REGCOUNT
	.align		4
        /*0000*/ 	.byte	0x04, 0x2f
        /*0002*/ 	.short	(.L_1 - .L_0)
	.align		4
.L_0:
        /*0004*/ 	.word	index@(default_function_kernel_1)
        /*0008*/ 	.word	0x00000014


	//----- nvinfo : EIATTR_FRAME_SIZE
	.align		4
.L_1:
        /*000c*/ 	.byte	0x04, 0x11
        /*000e*/ 	.short	(.L_3 - .L_2)
	.align		4
.L_2:
        /*0010*/ 	.word	index@(default_function_kernel_1)
        /*0014*/ 	.word	0x00000000


	//----- nvinfo : EIATTR_REGCOUNT
	.align		4
.L_3:
        /*0018*/ 	.byte	0x04, 0x2f
        /*001a*/ 	.short	(.L_5 - .L_4)
	.align		4
.L_4:
        /*001c*/ 	.word	index@(default_function_kernel)
        /*0020*/ 	.word	0x0000000c


	//----- nvinfo : EIATTR_FRAME_SIZE
	.align		4
.L_5:
        /*0024*/ 	.byte	0x04, 0x11
        /*0026*/ 	.short	(.L_7 - .L_6)
	.align		4
.L_6:
        /*0028*/ 	.word	index@(default_function_kernel)
        /*002c*/ 	.word	0x00000000


	//----- nvinfo : EIATTR_MIN_STACK_SIZE
	.align		4
.L_7:
        /*0030*/ 	.byte	0x04, 0x12
        /*0032*/ 	.short	(.L_9 - .L_8)
	.align		4
.L_8:
        /*0034*/ 	.word	index@(default_function_kernel)
        /*0038*/ 	.word	0x00000000


	//----- nvinfo : EIATTR_MIN_STACK_SIZE
	.align		4
.L_9:
        /*003c*/ 	.byte	0x04, 0x12
        /*003e*/ 	.short	(.L_11 - .L_10)
	.align		4
.L_10:
        /*0040*/ 	.word	index@(default_function_kernel_1)
        /*0044*/ 	.word	0x00000000
.L_11:


//--------------------- .nv.compat                --------------------------
	.section	.nv.compat,"",@"SHT_CUDA_COMPAT_INFO"
	.align	4
        /*0000*/ 	.byte	0x02, 0x09, 0x00, 0x00, 0x02, 0x02, 0x01, 0x00, 0x02, 0x05, 0x05, 0x00, 0x03, 0x07, 0x01, 0x01
        /*0010*/ 	.byte	0x02, 0x03, 0x00, 0x00, 0x02, 0x06, 0x01, 0x00, 0x04, 0x0b, 0x08, 0x00, 0x09, 0x00, 0x00, 0x00
        /*0020*/ 	.byte	0x00, 0x00, 0x00, 0x00


//--------------------- .nv.info.default_function_kernel --------------------------
	.section	.nv.info.default_function_kernel,"",@"SHT_CUDA_INFO"
	.sectionflags	@""
	.align	4


	//----- nvinfo : EIATTR_CUDA_API_VERSION
	.align		4
        /*0000*/ 	.byte	0x04, 0x37
        /*0002*/ 	.short	(.L_13 - .L_12)
.L_12:
        /*0004*/ 	.word	0x00000082


	//----- nvinfo : EIATTR_KPARAM_INFO
	.align		4
.L_13:
        /*0008*/ 	.byte	0x04, 0x17
        /*000a*/ 	.short	(.L_15 - .L_14)
.L_14:
        /*000c*/ 	.word	0x00000000
        /*0010*/ 	.short	0x0001
        /*0012*/ 	.short	0x0008
        /*0014*/ 	.byte	0x00, 0xf5, 0x21, 0x00


	//----- nvinfo : EIATTR_KPARAM_INFO
	.align		4
.L_15:
        /*0018*/ 	.byte	0x04, 0x17
        /*001a*/ 	.short	(.L_17 - .L_16)
.L_16:
        /*001c*/ 	.word	0x00000000
        /*0020*/ 	.short	0x0000
        /*0022*/ 	.short	0x0000
        /*0024*/ 	.byte	0x00, 0xf5, 0x21, 0x00


	//----- nvinfo : EIATTR_SPARSE_MMA_MASK
	.align		4
.L_17:
        /*0028*/ 	.byte	0x03, 0x50
        /*002a*/ 	.short	0x0000


	//----- nvinfo : EIATTR_MAXREG_COUNT
	.align		4
        /*002c*/ 	.byte	0x03, 0x1b
        /*002e*/ 	.short	0x00ff


	//----- nvinfo : EIATTR_MERCURY_ISA_VERSION
	.align		4
        /*0030*/ 	.byte	0x03, 0x5f
        /*0032*/ 	.short	0x0101


	//----- nvinfo : EIATTR_VRC_CTA_INIT_COUNT
	.align		4
        /*0034*/ 	.byte	0x02, 0x4a
	.zero		1
	.zero		1


	//----- nvinfo : EIATTR_EXIT_INSTR_OFFSETS
	.align		4
        /*0038*/ 	.byte	0x04, 0x1c
        /*003a*/ 	.short	(.L_19 - .L_18)


	//   ....[0]....
.L_18:
        /*003c*/ 	.word	0x000000d0


	//----- nvinfo : EIATTR_MAX_THREADS
	.align		4
.L_19:
        /*0040*/ 	.byte	0x04, 0x05
        /*0042*/ 	.short	(.L_21 - .L_20)
.L_20:
        /*0044*/ 	.word	0x00000020
        /*0048*/ 	.word	0x00000001
        /*004c*/ 	.word	0x00000001


	//----- nvinfo : EIATTR_CBANK_PARAM_SIZE
	.align		4
.L_21:
        /*0050*/ 	.byte	0x03, 0x19
        /*0052*/ 	.short	0x0010


	//----- nvinfo : EIATTR_PARAM_CBANK
	.align		4
        /*0054*/ 	.byte	0x04, 0x0a
        /*0056*/ 	.short	(.L_23 - .L_22)
	.align		4
.L_22:
        /*0058*/ 	.word	index@(.nv.constant0.default_function_kernel)
        /*005c*/ 	.short	0x0380
        /*005e*/ 	.short	0x0010


	//----- nvinfo : EIATTR_SW_WAR
	.align		4
.L_23:
        /*0060*/ 	.byte	0x04, 0x36
        /*0062*/ 	.short	(.L_25 - .L_24)
.L_24:
        /*0064*/ 	.word	0x00000008
.L_25:


//--------------------- .nv.info.default_function_kernel_1 --------------------------
	.section	.nv.info.default_function_kernel_1,"",@"SHT_CUDA_INFO"
	.sectionflags	@""
	.align	4


	//----- nvinfo : EIATTR_CUDA_API_VERSION
	.align		4
        /*0000*/ 	.byte	0x04, 0x37
        /*0002*/ 	.short	(.L_27 - .L_26)
.L_26:
        /*0004*/ 	.word	0x00000082


	//----- nvinfo : EIATTR_KPARAM_INFO
	.align		4
.L_27:
        /*0008*/ 	.byte	0x04, 0x17
        /*000a*/ 	.short	(.L_29 - .L_28)
.L_28:
        /*000c*/ 	.word	0x00000000
        /*0010*/ 	.short	0x0002
        /*0012*/ 	.short	0x0010
        /*0014*/ 	.byte	0x00, 0xf5, 0x21, 0x00


	//----- nvinfo : EIATTR_KPARAM_INFO
	.align		4
.L_29:
        /*0018*/ 	.byte	0x04, 0x17
        /*001a*/ 	.short	(.L_31 - .L_30)
.L_30:
        /*001c*/ 	.word	0x00000000
        /*0020*/ 	.short	0x0001
        /*0022*/ 	.short	0x0008
        /*0024*/ 	.byte	0x00, 0xf5, 0x21, 0x00


	//----- nvinfo : EIATTR_KPARAM_INFO
	.align		4
.L_31:
        /*0028*/ 	.byte	0x04, 0x17
        /*002a*/ 	.short	(.L_33 - .L_32)
.L_32:
        /*002c*/ 	.word	0x00000000
        /*0030*/ 	.short	0x0000
        /*0032*/ 	.short	0x0000
        /*0034*/ 	.byte	0x00, 0xf5, 0x21, 0x00


	//----- nvinfo : EIATTR_SPARSE_MMA_MASK
	.align		4
.L_33:
        /*0038*/ 	.byte	0x03, 0x50
        /*003a*/ 	.short	0x0000


	//----- nvinfo : EIATTR_MAXREG_COUNT
	.align		4
        /*003c*/ 	.byte	0x03, 0x1b
        /*003e*/ 	.short	0x00ff


	//----- nvinfo : EIATTR_NUM_BARRIERS
	.align		4
        /*0040*/ 	.byte	0x02, 0x4c
        /*0042*/ 	.byte	0x01
	.zero		1


	//----- nvinfo : EIATTR_MERCURY_ISA_VERSION
	.align		4
        /*0044*/ 	.byte	0x03, 0x5f
        /*0046*/ 	.short	0x0101


	//----- nvinfo : EIATTR_VRC_CTA_INIT_COUNT
	.align		4
        /*0048*/ 	.byte	0x02, 0x4a
	.zero		1
	.zero		1


	//----- nvinfo : EIATTR_EXIT_INSTR_OFFSETS
	.align		4
        /*004c*/ 	.byte	0x04, 0x1c
        /*004e*/ 	.short	(.L_35 - .L_34)


	//   ....[0]....
.L_34:
        /*0050*/ 	.word	0x00000490


	//----- nvinfo : EIATTR_MAX_THREADS
	.align		4
.L_35:
        /*0054*/ 	.byte	0x04, 0x05
        /*0056*/ 	.short	(.L_37 - .L_36)
.L_36:
        /*0058*/ 	.word	0x00000028
        /*005c*/ 	.word	0x00000001
        /*0060*/ 	.word	0x00000001


	//----- nvinfo : EIATTR_CBANK_PARAM_SIZE
	.align		4
.L_37:
        /*0064*/ 	.byte	0x03, 0x19
        /*0066*/ 	.short	0x0018


	//----- nvinfo : EIATTR_PARAM_CBANK
	.align		4
        /*0068*/ 	.byte	0x04, 0x0a
        /*006a*/ 	.short	(.L_39 - .L_38)
	.align		4
.L_38:
        /*006c*/ 	.word	index@(.nv.constant0.default_function_kernel_1)
        /*0070*/ 	.short	0x0380
        /*0072*/ 	.short	0x0018


	//----- nvinfo : EIATTR_SW_WAR
	.align		4
.L_39:
        /*0074*/ 	.byte	0x04, 0x36
        /*0076*/ 	.short	(.L_41 - .L_40)
.L_40:
        /*0078*/ 	.word	0x00000008
.L_41:


//--------------------- .nv.callgraph             --------------------------
	.section	.nv.callgraph,"",@"SHT_CUDA_CALLGRAPH"
	.align	4
	.sectionentsize	8
	.align		4
        /*0000*/ 	.word	0x00000000
	.align		4
        /*0004*/ 	.word	0xffffffff
	.align		4
        /*0008*/ 	.word	0x00000000
	.align		4
        /*000c*/ 	.word	0xfffffffe
	.align		4
        /*0010*/ 	.word	0x00000000
	.align		4
        /*0014*/ 	.word	0xfffffffd
	.align		4
        /*0018*/ 	.word	0x00000000
	.align		4
        /*001c*/ 	.word	0xfffffffc


//--------------------- .text.default_function_kernel --------------------------
	.section	.text.default_function_kernel,"ax",@progbits
	.align	128
        .global         default_function_kernel
        .type           default_function_kernel,@function
        .size           default_function_kernel,(.L_x_2 - default_function_kernel)
        .other          default_function_kernel,@"STO_CUDA_ENTRY STV_DEFAULT"
default_function_kernel:
.text.default_function_kernel:
[----:B------:R-:W-:Y:S01]  /*0000*/  LDC R1, c[0x0][0x37c] ;  /* 0x0000df00ff017b82 */ /* 0x000fe20000000800 */
[----:B------:R-:W0:Y:S07]  /*0010*/  S2R R7, SR_TID.X ;  /* 0x0000000000077919 */ /* 0x000e2e0000002100 */
[----:B------:R-:W1:Y:S01]  /*0020*/  S2UR UR4, SR_CTAID.X ;  /* 0x00000000000479c3 */ /* 0x000e620000002500 */
[----:B------:R-:W2:Y:S07]  /*0030*/  LDCU.64 UR6, c[0x0][0x358] ;  /* 0x00006b00ff0677ac */ /* 0x000eae0008000a00 */
[----:B------:R-:W3:Y:S08]  /*0040*/  LDC.64 R2, c[0x0][0x388] ;  /* 0x0000e200ff027b82 */ /* 0x000ef00000000a00 */
[----:B------:R-:W4:Y:S01]  /*0050*/  LDC.64 R4, c[0x0][0x380] ;  /* 0x0000e000ff047b82 */ /* 0x000f220000000a00 */
[----:B-1----:R-:W-:-:S06]  /*0060*/  USHF.L.U32 UR4, UR4, 0x5, URZ ;  /* 0x0000000504047899 */ /* 0x002fcc00080006ff */
[----:B0-----:R-:W-:-:S05]  /*0070*/  LOP3.LUT R7, R7, UR4, RZ, 0xfc, !PT ;  /* 0x0000000407077c12 */ /* 0x001fca000f8efcff */
[----:B---3--:R-:W-:-:S06]  /*0080*/  IMAD.WIDE.U32 R2, R7, 0x4, R2 ;  /* 0x0000000407027825 */ /* 0x008fcc00078e0002 */
[----:B--2---:R-:W2:Y:S01]  /*0090*/  LDG.E.CONSTANT R2, desc[UR6][R2.64] ;  /* 0x0000000602027981 */ /* 0x004ea2000c1e9900 */
[----:B----4-:R-:W-:Y:S01]  /*00a0*/  IMAD.WIDE.U32 R4, R7, 0x4, R4 ;  /* 0x0000000407047825 */ /* 0x010fe200078e0004 */
[----:B--2---:R-:W0:Y:S04]  /*00b0*/  FRND.CEIL R9, R2 ;  /* 0x0000000200097307 */ /* 0x004e280000209000 */
[----:B0-----:R-:W-:Y:S01]  /*00c0*/  STG.E desc[UR6][R4.64], R9 ;  /* 0x0000000904007986 */ /* 0x001fe2000c101906 */
[----:B------:R-:W-:Y:S05]  /*00d0*/  EXIT ;  /* 0x000000000000794d */ /* 0x000fea0003800000 */
.L_x_0:
[----:B------:R-:W-:-:S00]  /*00e0*/  BRA `(.L_x_0) ;  /* 0xfffffffc00fc7947 */ /* 0x000fc0000383ffff */
[----:B------:R-:W-:-:S00]  /*00f0*/  NOP ;  /* 0x0000000000007918 */ /* 0x000fc00000000000 */
        /* <DEDUP_REMOVED lines=8> */
.L_x_2:


//--------------------- .text.default_function_kernel_1 --------------------------
	.section	.text.default_function_kernel_1,"ax",@progbits
	.align	128
        .global         default_function_kernel_1
        .type           default_function_kernel_1,@function
        .size           default_function_kernel_1,(.L_x_3 - default_function_kernel_1)
        .other          default_function_kernel_1,@"STO_CUDA_ENTRY STV_DEFAULT"
default_function_kernel_1:
.text.default_function_kernel_1:
[----:B------:R-:W-:Y:S01]  /*0000*/  LDC R1, c[0x0][0x37c] ;  /* 0x0000df00ff017b82 */ /* 0x000fe20000000800 */
[----:B------:R-:W0:Y:S07]  /*0010*/  S2R R2, SR_TID.X ;  /* 0x0000000000027919 */ /* 0x000e2e0000002100 */
[----:B------:R-:W1:Y:S01]  /*0020*/  LDC.64 R8, c[0x0][0x390] ;  /* 0x0000e400ff087b82 */ /* 0x000e620000000a00 */
[----:B------:R-:W2:Y:S01]  /*0030*/  LDCU.64 UR6, c[0x0][0x358] ;  /* 0x00006b00ff0677ac */ /* 0x000ea20008000a00 */
[----:B------:R-:W3:Y:S01]  /*0040*/  S2R R6, SR_CTAID.X ;  /* 0x0000000000067919 */ /* 0x000ee20000002500 */
[C---:B0-----:R-:W-:Y:S01]  /*0050*/  VIADD R3, R2.reuse, 0xffffffec ;  /* 0xffffffec02037836 */ /* 0x041fe20000000000 */
[----:B------:R-:W-:-:S02]  /*0060*/  ISETP.GE.U32.AND P0, PT, R2, 0x14, PT ;  /* 0x000000140200780c */ /* 0x000fc40003f06070 */
[C---:B------:R-:W-:Y:S02]  /*0070*/  ISETP.GT.U32.AND P1, PT, R2.reuse, 0x9, PT ;  /* 0x000000090200780c */ /* 0x040fe40003f24070 */
[----:B---3--:R-:W-:Y:S02]  /*0080*/  SHF.R.U32.HI R5, RZ, 0x1, R6 ;  /* 0x00000001ff057819 */ /* 0x008fe40000011606 */
[----:B------:R-:W-:-:S03]  /*0090*/  SEL R10, R2, R3, !P0 ;  /* 0x00000003020a7207 */ /* 0x000fc60004000000 */
[----:B------:R-:W-:Y:S01]  /*00a0*/  IMAD R3, R5, 0x32, R2 ;  /* 0x0000003205037824 */ /* 0x000fe200078e0202 */
[----:B------:R-:W-:-:S03]  /*00b0*/  PRMT R0, R10, 0x9910, RZ ;  /* 0x000099100a007816 */ /* 0x000fc600000000ff */
[----:B-1----:R-:W-:-:S04]  /*00c0*/  IMAD.WIDE.U32 R8, R3, 0x4, R8 ;  /* 0x0000000403087825 */ /* 0x002fc800078e0008 */
[----:B------:R-:W-:Y:S01]  /*00d0*/  IMAD R0, R0, 0xcd, RZ ;  /* 0x000000cd00007824 */ /* 0x000fe200078e02ff */
[----:B--2---:R-:W2:Y:S04]  /*00e0*/  LDG.E.CONSTANT R3, desc[UR6][R8.64] ;  /* 0x0000000608037981 */ /* 0x004ea8000c1e9900 */
[----:B------:R0:W3:Y:S01]  /*00f0*/  @!P1 LDG.E.CONSTANT R4, desc[UR6][R8.64+0xa0] ;  /* 0x0000a00608049981 */ /* 0x0000e2000c1e9900 */
[----:B------:R-:W-:-:S04]  /*0100*/  LOP3.LUT R0, R0, 0xffff, RZ, 0xc0, !PT ;  /* 0x0000ffff00007812 */ /* 0x000fc800078ec0ff */
[----:B------:R-:W-:Y:S02]  /*0110*/  SHF.R.U32.HI R0, RZ, 0xa, R0 ;  /* 0x0000000aff007819 */ /* 0x000fe40000011600 */
[----:B------:R-:W-:Y:S02]  /*0120*/  ISETP.GT.U32.AND P0, PT, R2, 0x13, PT ;  /* 0x000000130200780c */ /* 0x000fe40003f04070 */
[----:B------:R-:W-:Y:S02]  /*0130*/  PRMT R11, R0, 0x9910, RZ ;  /* 0x00009910000b7816 */ /* 0x000fe400000000ff */
[----:B------:R-:W-:Y:S02]  /*0140*/  LOP3.LUT R6, R6, 0x1, RZ, 0xc0, !PT ;  /* 0x0000000106067812 */ /* 0x000fe400078ec0ff */
[----:B------:R-:W-:Y:S01]  /*0150*/  SEL R0, RZ, 0x28, !P0 ;  /* 0x00000028ff007807 */ /* 0x000fe20004000000 */
[----:B------:R-:W-:Y:S01]  /*0160*/  IMAD R11, R11, 0x5, RZ ;  /* 0x000000050b0b7824 */ /* 0x000fe200078e02ff */
[----:B------:R-:W-:-:S02]  /*0170*/  ISETP.NE.U32.AND P2, PT, R6, 0x1, PT ;  /* 0x000000010600780c */ /* 0x000fc40003f45070 */
[----:B------:R-:W1:Y:S01]  /*0180*/  LDC.64 R6, c[0x0][0x388] ;  /* 0x0000e200ff067b82 */ /* 0x000e620000000a00 */
[----:B------:R-:W-:Y:S02]  /*0190*/  IMAD R0, R5, 0x50, R0 ;  /* 0x0000005005007824 */ /* 0x000fe400078e0200 */
[----:B------:R-:W-:Y:S02]  /*01a0*/  IMAD.MOV R5, RZ, RZ, -R11 ;  /* 0x000000ffff057224 */ /* 0x000fe400078e0a0b */
[----:B0-----:R-:W-:-:S03]  /*01b0*/  VIADD R9, R0, 0x14 ;  /* 0x0000001400097836 */ /* 0x001fc60000000000 */
[----:B------:R-:W-:-:S03]  /*01c0*/  PRMT R5, R5, 0x7710, RZ ;  /* 0x0000771005057816 */ /* 0x000fc600000000ff */
[----:B------:R-:W-:Y:S02]  /*01d0*/  @P2 IADD3 R9, PT, PT, R0, RZ, RZ ;  /* 0x000000ff00092210 */ /* 0x000fe40007ffe0ff */
[----:B------:R-:W-:-:S03]  /*01e0*/  IMAD.IADD R0, R10, 0x1, R5 ;  /* 0x000000010a007824 */ /* 0x000fc600078e0205 */
[----:B------:R-:W-:Y:S02]  /*01f0*/  IMAD.IADD R5, R10, 0x1, R9 ;  /* 0x000000010a057824 */ /* 0x000fe400078e0209 */
[----:B------:R-:W-:-:S04]  /*0200*/  LOP3.LUT R0, R0, 0xff, RZ, 0xc0, !PT ;  /* 0x000000ff00007812 */ /* 0x000fc800078ec0ff */
[----:B------:R-:W-:-:S05]  /*0210*/  IADD3 R9, PT, PT, -R0, R5, RZ ;  /* 0x0000000500097210 */ /* 0x000fca0007ffe1ff */
[----:B-1----:R-:W-:-:S05]  /*0220*/  IMAD.WIDE.U32 R6, R9, 0x4, R6 ;  /* 0x0000000409067825 */ /* 0x002fca00078e0006 */
[----:B------:R-:W4:Y:S04]  /*0230*/  LDG.E.CONSTANT R0, desc[UR6][R6.64] ;  /* 0x0000000606007981 */ /* 0x000f28000c1e9900 */
[----:B------:R-:W5:Y:S04]  /*0240*/  LDG.E.CONSTANT R11, desc[UR6][R6.64+0x4] ;  /* 0x00000406060b7981 */ /* 0x000f68000c1e9900 */
[----:B------:R-:W5:Y:S04]  /*0250*/  LDG.E.CONSTANT R10, desc[UR6][R6.64+0x8] ;  /* 0x00000806060a7981 */ /* 0x000f68000c1e9900 */
[----:B------:R-:W5:Y:S04]  /*0260*/  LDG.E.CONSTANT R9, desc[UR6][R6.64+0xc] ;  /* 0x00000c0606097981 */ /* 0x000f68000c1e9900 */
[----:B------:R0:W5:Y:S01]  /*0270*/  LDG.E.CONSTANT R8, desc[UR6][R6.64+0x10] ;  /* 0x0000100606087981 */ /* 0x000162000c1e9900 */
[----:B------:R-:W-:Y:S01]  /*0280*/  PRMT R12, R2, 0x9910, RZ ;  /* 0x00009910020c7816 */ /* 0x000fe200000000ff */
[----:B------:R-:W1:Y:S04]  /*0290*/  S2UR UR5, SR_CgaCtaId ;  /* 0x00000000000579c3 */ /* 0x000e680000008800 */
[----:B------:R-:W-:-:S05]  /*02a0*/  IMAD R12, R12, 0x34, RZ ;  /* 0x000000340c0c7824 */ /* 0x000fca00078e02ff */
[----:B------:R-:W-:-:S04]  /*02b0*/  LOP3.LUT R12, R12, 0xffff, RZ, 0xc0, !PT ;  /* 0x0000ffff0c0c7812 */ /* 0x000fc800078ec0ff */
[----:B------:R-:W-:-:S04]  /*02c0*/  SHF.R.U32.HI R12, RZ, 0x8, R12 ;  /* 0x00000008ff0c7819 */ /* 0x000fc8000001160c */
[----:B------:R-:W-:-:S05]  /*02d0*/  PRMT R12, R12, 0x9910, RZ ;  /* 0x000099100c0c7816 */ /* 0x000fca00000000ff */
[----:B------:R-:W-:Y:S01]  /*02e0*/  IMAD R12, R12, 0x5, RZ ;  /* 0x000000050c0c7824 */ /* 0x000fe200078e02ff */
[----:B------:R-:W-:-:S03]  /*02f0*/  UMOV UR4, 0x400 ;  /* 0x0000040000047882 */ /* 0x000fc60000000000 */
[----:B------:R-:W-:Y:S01]  /*0300*/  IMAD.MOV R12, RZ, RZ, -R12 ;  /* 0x000000ffff0c7224 */ /* 0x000fe200078e0a0c */
[----:B-1----:R-:W-:-:S04]  /*0310*/  ULEA UR4, UR5, UR4, 0x18 ;  /* 0x0000000405047291 */ /* 0x002fc8000f8ec0ff */
[----:B0-----:R-:W-:-:S05]  /*0320*/  PRMT R7, R12, 0x7710, RZ ;  /* 0x000077100c077816 */ /* 0x001fca00000000ff */
[----:B------:R-:W-:Y:S01]  /*0330*/  IMAD.IADD R6, R7, 0x1, R2 ;  /* 0x0000000107067824 */ /* 0x000fe200078e0202 */
[----:B------:R-:W-:-:S04]  /*0340*/  LEA R2, R2, UR4, 0x2 ;  /* 0x0000000402027c11 */ /* 0x000fc8000f8e10ff */
[----:B------:R-:W-:-:S04]  /*0350*/  LOP3.LUT R6, R6, 0xff, RZ, 0xc0, !PT ;  /* 0x000000ff06067812 */ /* 0x000fc800078ec0ff */
[----:B------:R-:W-:Y:S01]  /*0360*/  IADD3 R12, PT, PT, R6, 0x19, RZ ;  /* 0x00000019060c7810 */ /* 0x000fe20007ffe0ff */
[----:B------:R-:W-:Y:S02]  /*0370*/  @!P0 IMAD.MOV R12, RZ, RZ, R6 ;  /* 0x000000ffff0c8224 */ /* 0x000fe400078e0206 */
[----:B------:R-:W0:Y:S03]  /*0380*/  LDC.64 R6, c[0x0][0x380] ;  /* 0x0000e000ff067b82 */ /* 0x000e260000000a00 */
[----:B------:R-:W-:Y:S01]  /*0390*/  LEA R12, R12, UR4, 0x2 ;  /* 0x000000040c0c7c11 */ /* 0x000fe2000f8e10ff */
[----:B0-----:R-:W-:Y:S01]  /*03a0*/  IMAD.WIDE.U32 R6, R5, 0x4, R6 ;  /* 0x0000000405067825 */ /* 0x001fe200078e0006 */
[----:B--2---:R-:W-:Y:S04]  /*03b0*/  STS [R2], R3 ;  /* 0x0000000302007388 */ /* 0x004fe80000000800 */
[----:B---3--:R-:W-:Y:S01]  /*03c0*/  @!P1 STS [R2+0xa0], R4 ;  /* 0x0000a00402009388 */ /* 0x008fe20000000800 */
[----:B------:R-:W-:Y:S06]  /*03d0*/  BAR.SYNC.DEFER_BLOCKING 0x0 ;  /* 0x0000000000007b1d */ /* 0x000fec0000010000 */
[----:B------:R-:W4:Y:S04]  /*03e0*/  LDS R13, [R12] ;  /* 0x000000000c0d7984 */ /* 0x000f280000000800 */
[----:B------:R-:W5:Y:S04]  /*03f0*/  LDS R14, [R12+0x14] ;  /* 0x000014000c0e7984 */ /* 0x000f680000000800 */
[----:B------:R-:W0:Y:S04]  /*0400*/  LDS R15, [R12+0x28] ;  /* 0x000028000c0f7984 */ /* 0x000e280000000800 */
[----:B------:R-:W1:Y:S04]  /*0410*/  LDS R16, [R12+0x3c] ;  /* 0x00003c000c107984 */ /* 0x000e680000000800 */
[----:B------:R-:W2:Y:S01]  /*0420*/  LDS R17, [R12+0x50] ;  /* 0x000050000c117984 */ /* 0x000ea20000000800 */
[----:B----4-:R-:W-:-:S04]  /*0430*/  FFMA R0, R0, R13, RZ ;  /* 0x0000000d00007223 */ /* 0x010fc800000000ff */
[----:B-----5:R-:W-:-:S04]  /*0440*/  FFMA R11, R11, R14, R0 ;  /* 0x0000000e0b0b7223 */ /* 0x020fc80000000000 */
[----:B0-----:R-:W-:-:S04]  /*0450*/  FFMA R10, R10, R15, R11 ;  /* 0x0000000f0a0a7223 */ /* 0x001fc8000000000b */
[----:B-1----:R-:W-:-:S04]  /*0460*/  FFMA R9, R9, R16, R10 ;  /* 0x0000001009097223 */ /* 0x002fc8000000000a */
[----:B--2---:R-:W-:-:S05]  /*0470*/  FFMA R9, R8, R17, R9 ;  /* 0x0000001108097223 */ /* 0x004fca0000000009 */
[----:B------:R-:W-:Y:S01]  /*0480*/  STG.E desc[UR6][R6.64], R9 ;  /* 0x0000000906007986 */ /* 0x000fe2000c101906 */
[----:B------:R-:W-:Y:S05]  /*0490*/  EXIT ;  /* 0x000000000000794d */ /* 0x000fea0003800000 */
.L_x_1:
        /* <DEDUP_REMOVED lines=14> */
.L_x_3:


//--------------------- .nv.shared.reserved.0     --------------------------
	.section	.nv.shared.reserved.0,"aw",@nobits
	.weak		__nv_reservedSMEM_offset_0_alias
	.size		__nv_reservedSMEM_offset_0_alias, 0, 64
	.other		__nv_reservedSMEM_offset_0_alias,@"STO_CUDA_RESERVED_SHARED STV_DEFAULT"
__nv_reservedSMEM_offset_0_alias:
	.zero		0
	.zero		64


//--------------------- .nv.shared.default_function_kernel_1 --------------------------
	.section	.nv.shared.default_function_kernel_1,"aw",@nobits
	.sectionflags	@""
	.align	4
.nv.shared.default_function_kernel_1:
	.zero		1224


//--------------------- .nv.constant0.default_function_kernel --------------------------
	.section	.nv.constant0.default_function_kernel,"a",@progbits
	.sectionflags	@""
	.align	4
.nv.constant0.default_function_kernel:
	.zero		912


//--------------------- .nv.constant0.default_function_kernel_1 --------------------------
	.section	.nv.constant0.default_function_kernel_1,"a",@progbits
	.sectionflags	@""
	.align	4
.nv.constant0.default_function_kernel_1:
	.zero		920


//--------------------- SYMBOLS --------------------------

	.type		.nv.reservedSmem.offset0,@object
	.size		.nv.reservedSmem.offset0,0x4
	.type		.nv.reservedSmem.cap,@object
	.size		.nv.reservedSmem.cap,0x4
